//
// Generated by NVIDIA NVVM Compiler
//
// Compiler Build ID: CL-36424714
// Cuda compilation tools, release 13.0, V13.0.88
// Based on NVVM 20.0.0
//

.version 9.0
.target sm_100
.address_size 64

	// .globl	_Z10vector_sumPii
.global .align 4 .u32 res;
// _ZZ10vector_sumPiiE3buf has been demoted

.visible .entry _Z10vector_sumPii(
	.param .u64 .ptr .align 1 _Z10vector_sumPii_param_0,
	.param .u32 _Z10vector_sumPii_param_1
)
{
	.reg .pred 	%p<13>;
	.reg .b32 	%r<43>;
	.reg .b64 	%rd<5>;
	// demoted variable
	.shared .align 4 .b8 _ZZ10vector_sumPiiE3buf[4096];
	ld.param.u64 	%rd1, [_Z10vector_sumPii_param_0];
	ld.param.u32 	%r4, [_Z10vector_sumPii_param_1];
	mov.u32 	%r1, %tid.x;
	mov.u32 	%r5, %ntid.x;
	mov.u32 	%r6, %ctaid.x;
	mad.lo.s32 	%r2, %r5, %r6, %r1;
	setp.ge.s32 	%p1, %r2, %r4;
	shl.b32 	%r7, %r1, 2;
	mov.u32 	%r8, _ZZ10vector_sumPiiE3buf;
	add.s32 	%r3, %r8, %r7;
	@%p1 bra 	$L__BB0_2;
	cvta.to.global.u64 	%rd2, %rd1;
	mul.wide.s32 	%rd3, %r2, 4;
	add.s64 	%rd4, %rd2, %rd3;
	ld.global.u32 	%r10, [%rd4];
	st.shared.u32 	[%r3], %r10;
	bra.uni 	$L__BB0_3;
$L__BB0_2:
	mov.b32 	%r9, 0;
	st.shared.u32 	[%r3], %r9;
$L__BB0_3:
	bar.sync 	0;
	setp.gt.u32 	%p2, %r1, 511;
	@%p2 bra 	$L__BB0_5;
	ld.shared.u32 	%r11, [%r3+2048];
	ld.shared.u32 	%r12, [%r3];
	add.s32 	%r13, %r12, %r11;
	st.shared.u32 	[%r3], %r13;
$L__BB0_5:
	bar.sync 	0;
	setp.gt.u32 	%p3, %r1, 255;
	@%p3 bra 	$L__BB0_7;
	ld.shared.u32 	%r14, [%r3+1024];
	ld.shared.u32 	%r15, [%r3];
	add.s32 	%r16, %r15, %r14;
	st.shared.u32 	[%r3], %r16;
$L__BB0_7:
	bar.sync 	0;
	setp.gt.u32 	%p4, %r1, 127;
	@%p4 bra 	$L__BB0_9;
	ld.shared.u32 	%r17, [%r3+512];
	ld.shared.u32 	%r18, [%r3];
	add.s32 	%r19, %r18, %r17;
	st.shared.u32 	[%r3], %r19;
$L__BB0_9:
	bar.sync 	0;
	setp.gt.u32 	%p5, %r1, 63;
	@%p5 bra 	$L__BB0_11;
	ld.shared.u32 	%r20, [%r3+256];
	ld.shared.u32 	%r21, [%r3];
	add.s32 	%r22, %r21, %r20;
	st.shared.u32 	[%r3], %r22;
$L__BB0_11:
	bar.sync 	0;
	setp.gt.u32 	%p6, %r1, 31;
	@%p6 bra 	$L__BB0_13;
	ld.shared.u32 	%r23, [%r3+128];
	ld.shared.u32 	%r24, [%r3];
	add.s32 	%r25, %r24, %r23;
	st.shared.u32 	[%r3], %r25;
$L__BB0_13:
	bar.sync 	0;
	setp.gt.u32 	%p7, %r1, 15;
	@%p7 bra 	$L__BB0_15;
	ld.shared.u32 	%r26, [%r3+64];
	ld.shared.u32 	%r27, [%r3];
	add.s32 	%r28, %r27, %r26;
	st.shared.u32 	[%r3], %r28;
$L__BB0_15:
	bar.sync 	0;
	setp.gt.u32 	%p8, %r1, 7;
	@%p8 bra 	$L__BB0_17;
	ld.shared.u32 	%r29, [%r3+32];
	ld.shared.u32 	%r30, [%r3];
	add.s32 	%r31, %r30, %r29;
	st.shared.u32 	[%r3], %r31;
$L__BB0_17:
	bar.sync 	0;
	setp.gt.u32 	%p9, %r1, 3;
	@%p9 bra 	$L__BB0_19;
	ld.shared.u32 	%r32, [%r3+16];
	ld.shared.u32 	%r33, [%r3];
	add.s32 	%r34, %r33, %r32;
	st.shared.u32 	[%r3], %r34;
$L__BB0_19:
	bar.sync 	0;
	setp.gt.u32 	%p10, %r1, 1;
	@%p10 bra 	$L__BB0_21;
	ld.shared.u32 	%r35, [%r3+8];
	ld.shared.u32 	%r36, [%r3];
	add.s32 	%r37, %r36, %r35;
	st.shared.u32 	[%r3], %r37;
$L__BB0_21:
	bar.sync 	0;
	setp.ne.s32 	%p11, %r1, 0;
	@%p11 bra 	$L__BB0_23;
	ld.shared.u32 	%r38, [_ZZ10vector_sumPiiE3buf+4];
	ld.shared.u32 	%r39, [%r3];
	add.s32 	%r40, %r39, %r38;
	st.shared.u32 	[%r3], %r40;
$L__BB0_23:
	setp.ne.s32 	%p12, %r1, 0;
	bar.sync 	0;
	@%p12 bra 	$L__BB0_25;
	ld.shared.u32 	%r41, [_ZZ10vector_sumPiiE3buf];
	atom.global.add.u32 	%r42, [res], %r41;
$L__BB0_25:
	ret;

}


// ===== COMPILED SASS (sm_100) =====

	.target	sm_100

	.elftype	@"ET_EXEC"


//--------------------- .note.nv.tkinfo           --------------------------
	.section	.note.nv.tkinfo,"",@"SHT_NOTE"
	.sectionflags	@"SHF_NOTE_NV_TKINFO"
	.tkinfo
        /*0018*/ 	.word	0x00000002
        /*0030*/ 	.string	""
        /*0030*/ 	.string	"ptxas"
        /*0030*/ 	.string	"Cuda compilation tools, release 13.0, V13.0.88"
        /*0030*/ 	.string	"Build cuda_13.0.r13.0/compiler.36424714_0"
        /*0030*/ 	.string	"-arch sm_100 -m 64 "



//--------------------- .note.nv.cuinfo           --------------------------
	.section	.note.nv.cuinfo,"",@"SHT_NOTE"
	.sectionflags	@"SHF_NOTE_NV_CUINFO"
        /*0018*/ 	.short	0x0002
        /*001a*/ 	.short	0x0064
        /*001c*/ 	.short	0x0082
	.zero		2


//--------------------- .nv.info                  --------------------------
	.section	.nv.info,"",@"SHT_CUDA_INFO"
	.align	4


	//----- nvinfo : EIATTR_REGCOUNT
	.align		4
        /*0000*/ 	.byte	0x04, 0x2f
        /*0002*/ 	.short	(.L_2 - .L_1)
	.align		4
.L_1:
        /*0004*/ 	.word	index@(_Z10vector_sumPii)
        /*0008*/ 	.word	0x0000000a


	//----- nvinfo : EIATTR_FRAME_SIZE
	.align		4
.L_2:
        /*000c*/ 	.byte	0x04, 0x11
        /*000e*/ 	.short	(.L_4 - .L_3)
	.align		4
.L_3:
        /*0010*/ 	.word	index@(_Z10vector_sumPii)
        /*0014*/ 	.word	0x00000000


	//----- nvinfo : EIATTR_MIN_STACK_SIZE
	.align		4
.L_4:
        /*0018*/ 	.byte	0x04, 0x12
        /*001a*/ 	.short	(.L_6 - .L_5)
	.align		4
.L_5:
        /*001c*/ 	.word	index@(_Z10vector_sumPii)
        /*0020*/ 	.word	0x00000000
.L_6:


//--------------------- .nv.compat                --------------------------
	.section	.nv.compat,"",@"SHT_CUDA_COMPAT_INFO"
	.align	4
        /*0000*/ 	.byte	0x02, 0x09, 0x00, 0x00, 0x02, 0x02, 0x01, 0x00, 0x02, 0x05, 0x05, 0x00, 0x03, 0x07, 0x01, 0x01
        /*0010*/ 	.byte	0x02, 0x03, 0x00, 0x00, 0x02, 0x06, 0x01, 0x00, 0x04, 0x0b, 0x08, 0x00, 0x09, 0x00, 0x00, 0x00
        /*0020*/ 	.byte	0x00, 0x00, 0x00, 0x00


//--------------------- .nv.info._Z10vector_sumPii --------------------------
	.section	.nv.info._Z10vector_sumPii,"",@"SHT_CUDA_INFO"
	.sectionflags	@""
	.align	4


	//----- nvinfo : EIATTR_CUDA_API_VERSION
	.align		4
        /*0000*/ 	.byte	0x04, 0x37
        /*0002*/ 	.short	(.L_8 - .L_7)
.L_7:
        /*0004*/ 	.word	0x00000082


	//----- nvinfo : EIATTR_KPARAM_INFO
	.align		4
.L_8:
        /*0008*/ 	.byte	0x04, 0x17
        /*000a*/ 	.short	(.L_10 - .L_9)
.L_9:
        /*000c*/ 	.word	0x00000000
        /*0010*/ 	.short	0x0001
        /*0012*/ 	.short	0x0008
        /*0014*/ 	.byte	0x00, 0xf0, 0x11, 0x00


	//----- nvinfo : EIATTR_KPARAM_INFO
	.align		4
.L_10:
        /*0018*/ 	.byte	0x04, 0x17
        /*001a*/ 	.short	(.L_12 - .L_11)
.L_11:
        /*001c*/ 	.word	0x00000000
        /*0020*/ 	.short	0x0000
        /*0022*/ 	.short	0x0000
        /*0024*/ 	.byte	0x00, 0xf5, 0x21, 0x00


	//----- nvinfo : EIATTR_SPARSE_MMA_MASK
	.align		4
.L_12:
        /*0028*/ 	.byte	0x03, 0x50
        /*002a*/ 	.short	0x0000


	//----- nvinfo : EIATTR_MAXREG_COUNT
	.align		4
        /*002c*/ 	.byte	0x03, 0x1b
        /*002e*/ 	.short	0x00ff


	//----- nvinfo : EIATTR_NUM_BARRIERS
	.align		4
        /*0030*/ 	.byte	0x02, 0x4c
        /*0032*/ 	.byte	0x01
	.zero		1


	//----- nvinfo : EIATTR_MERCURY_ISA_VERSION
	.align		4
        /*0034*/ 	.byte	0x03, 0x5f
        /*0036*/ 	.short	0x0101


	//----- nvinfo : EIATTR_VRC_CTA_INIT_COUNT
	.align		4
        /*0038*/ 	.byte	0x02, 0x4a
	.zero		1
	.zero		1


	//----- nvinfo : EIATTR_EXIT_INSTR_OFFSETS
	.align		4
        /*003c*/ 	.byte	0x04, 0x1c
        /*003e*/ 	.short	(.L_14 - .L_13)


	//   ....[0]....
.L_13:
        /*0040*/ 	.word	0x000004e0


	//   ....[1]....
        /*0044*/ 	.word	0x00000520


	//----- nvinfo : EIATTR_CBANK_PARAM_SIZE
	.align		4
.L_14:
        /*0048*/ 	.byte	0x03, 0x19
        /*004a*/ 	.short	0x000c


	//----- nvinfo : EIATTR_PARAM_CBANK
	.align		4
        /*004c*/ 	.byte	0x04, 0x0a
        /*004e*/ 	.short	(.L_16 - .L_15)
	.align		4
.L_15:
        /*0050*/ 	.word	index@(.nv.constant0._Z10vector_sumPii)
        /*0054*/ 	.short	0x0380
        /*0056*/ 	.short	0x000c


	//----- nvinfo : EIATTR_SW_WAR
	.align		4
.L_16:
        /*0058*/ 	.byte	0x04, 0x36
        /*005a*/ 	.short	(.L_18 - .L_17)
.L_17:
        /*005c*/ 	.word	0x00000008
.L_18:


//--------------------- .nv.callgraph             --------------------------
	.section	.nv.callgraph,"",@"SHT_CUDA_CALLGRAPH"
	.align	4
	.sectionentsize	8
	.align		4
        /*0000*/ 	.word	0x00000000
	.align		4
        /*0004*/ 	.word	0xffffffff
	.align		4
        /*0008*/ 	.word	0x00000000
	.align		4
        /*000c*/ 	.word	0xfffffffe
	.align		4
        /*0010*/ 	.word	0x00000000
	.align		4
        /*0014*/ 	.word	0xfffffffd
	.align		4
        /*0018*/ 	.word	0x00000000
	.align		4
        /*001c*/ 	.word	0xfffffffc


//--------------------- .nv.constant4             --------------------------
	.section	.nv.constant4,"a",@progbits
	.align	8
	.align		8
.nv.constant4:
        /*0000*/ 	.dword	res


//--------------------- .text._Z10vector_sumPii   --------------------------
	.section	.text._Z10vector_sumPii,"ax",@progbits
	.align	128
        .global         _Z10vector_sumPii
        .type           _Z10vector_sumPii,@function
        .size           _Z10vector_sumPii,(.L_x_1 - _Z10vector_sumPii)
        .other          _Z10vector_sumPii,@"STO_CUDA_ENTRY STV_DEFAULT"
_Z10vector_sumPii:
.text._Z10vector_sumPii:
[----:B------:R-:W-:Y:S01]  /*0000*/  LDC R1, c[0x0][0x37c] ;  /* 0x0000df00ff017b82 */ /* 0x000fe20000000800 */
[----:B------:R-:W0:Y:S01]  /*0010*/  S2R R0, SR_TID.X ;  /* 0x0000000000007919 */ /* 0x000e220000002100 */
[----:B------:R-:W0:Y:S01]  /*0020*/  LDCU UR4, c[0x0][0x360] ;  /* 0x00006c00ff0477ac */ /* 0x000e220008000800 */
[----:B------:R-:W0:Y:S01]  /*0030*/  S2R R3, SR_CTAID.X ;  /* 0x0000000000037919 */ /* 0x000e220000002500 */
[----:B------:R-:W1:Y:S01]  /*0040*/  LDCU UR5, c[0x0][0x388] ;  /* 0x00007100ff0577ac */ /* 0x000e620008000800 */
[----:B------:R-:W2:Y:S01]  /*0050*/  LDCU.64 UR6, c[0x0][0x358] ;  /* 0x00006b00ff0677ac */ /* 0x000ea20008000a00 */
[----:B0-----:R-:W-:-:S05]  /*0060*/  IMAD R3, R3, UR4, R0 ;  /* 0x0000000403037c24 */ /* 0x001fca000f8e0200 */
[----:B-1----:R-:W-:-:S13]  /*0070*/  ISETP.GE.AND P1, PT, R3, UR5, PT ;  /* 0x0000000503007c0c */ /* 0x002fda000bf26270 */
[----:B------:R-:W0:Y:S02]  /*0080*/  @!P1 LDC.64 R4, c[0x0][0x380] ;  /* 0x0000e000ff049b82 */ /* 0x000e240000000a00 */
[----:B0-----:R-:W-:-:S06]  /*0090*/  @!P1 IMAD.WIDE R4, R3, 0x4, R4 ;  /* 0x0000000403049825 */ /* 0x001fcc00078e0204 */
[----:B--2---:R-:W2:Y:S01]  /*00a0*/  @!P1 LDG.E R5, desc[UR6][R4.64] ;  /* 0x0000000604059981 */ /* 0x004ea2000c1e1900 */
[----:B------:R-:W0:Y:S01]  /*00b0*/  S2UR UR5, SR_CgaCtaId ;  /* 0x00000000000579c3 */ /* 0x000e220000008800 */
[----:B------:R-:W-:Y:S01]  /*00c0*/  UMOV UR4, 0x400 ;  /* 0x0000040000047882 */ /* 0x000fe20000000000 */
[----:B------:R-:W-:Y:S01]  /*00d0*/  ISETP.GT.U32.AND P0, PT, R0, 0x1ff, PT ;  /* 0x000001ff0000780c */ /* 0x000fe20003f04070 */
[----:B0-----:R-:W-:-:S06]  /*00e0*/  ULEA UR4, UR5, UR4, 0x18 ;  /* 0x0000000405047291 */ /* 0x001fcc000f8ec0ff */
[----:B------:R-:W-:-:S05]  /*00f0*/  LEA R2, R0, UR4, 0x2 ;  /* 0x0000000400027c11 */ /* 0x000fca000f8e10ff */
[----:B--2---:R-:W-:Y:S04]  /*0100*/  @!P1 STS [R2], R5 ;  /* 0x0000000502009388 */ /* 0x004fe80000000800 */
[----:B------:R-:W-:Y:S01]  /*0110*/  @P1 STS [R2], RZ ;  /* 0x000000ff02001388 */ /* 0x000fe20000000800 */
[----:B------:R-:W-:Y:S01]  /*0120*/  BAR.SYNC.DEFER_BLOCKING 0x0 ;  /* 0x0000000000007b1d */ /* 0x000fe20000010000 */
[----:B------:R-:W-:-:S05]  /*0130*/  ISETP.GT.U32.AND P1, PT, R0, 0xff, PT ;  /* 0x000000ff0000780c */ /* 0x000fca0003f24070 */
[----:B------:R-:W-:Y:S04]  /*0140*/  @!P0 LDS R3, [R2+0x800] ;  /* 0x0008000002038984 */ /* 0x000fe80000000800 */
[----:B------:R-:W0:Y:S02]  /*0150*/  @!P0 LDS R6, [R2] ;  /* 0x0000000002068984 */ /* 0x000e240000000800 */
[----:B0-----:R-:W-:-:S05]  /*0160*/  @!P0 IMAD.IADD R3, R3, 0x1, R6 ;  /* 0x0000000103038824 */ /* 0x001fca00078e0206 */
[----:B------:R-:W-:Y:S01]  /*0170*/  @!P0 STS [R2], R3 ;  /* 0x0000000302008388 */ /* 0x000fe20000000800 */
        /* <DEDUP_REMOVED lines=43> */
[----:B------:R-:W-:-:S05]  /*0430*/  ISETP.NE.AND P1, PT, R0, RZ, PT ;  /* 0x000000ff0000720c */ /* 0x000fca0003f25270 */
[----:B------:R-:W-:Y:S04]  /*0440*/  @!P0 LDS R4, [R2+0x8] ;  /* 0x0000080002048984 */ /* 0x000fe80000000800 */
[----:B------:R-:W0:Y:S02]  /*0450*/  @!P0 LDS R5, [R2] ;  /* 0x0000000002058984 */ /* 0x000e240000000800 */
[----:B0-----:R-:W-:-:S05]  /*0460*/  @!P0 IMAD.IADD R5, R4, 0x1, R5 ;  /* 0x0000000104058824 */ /* 0x001fca00078e0205 */
[----:B------:R-:W-:Y:S01]  /*0470*/  @!P0 STS [R2], R5 ;  /* 0x0000000502008388 */ /* 0x000fe20000000800 */
[----:B------:R-:W-:Y:S06]  /*0480*/  BAR.SYNC.DEFER_BLOCKING 0x0 ;  /* 0x0000000000007b1d */ /* 0x000fec0000010000 */
[----:B------:R-:W-:Y:S04]  /*0490*/  @!P1 LDS R0, [UR4+0x4] ;  /* 0x00000404ff009984 */ /* 0x000fe80008000800 */
[----:B------:R-:W0:Y:S02]  /*04a0*/  @!P1 LDS R3, [R2] ;  /* 0x0000000002039984 */ /* 0x000e240000000800 */
[----:B0-----:R-:W-:-:S05]  /*04b0*/  @!P1 IMAD.IADD R3, R0, 0x1, R3 ;  /* 0x0000000100039824 */ /* 0x001fca00078e0203 */
[----:B------:R0:W-:Y:S01]  /*04c0*/  @!P1 STS [R2], R3 ;  /* 0x0000000302009388 */ /* 0x0001e20000000800 */
[----:B------:R-:W-:Y:S06]  /*04d0*/  BAR.SYNC.DEFER_BLOCKING 0x0 ;  /* 0x0000000000007b1d */ /* 0x000fec0000010000 */
[----:B------:R-:W-:Y:S05]  /*04e0*/  @P1 EXIT ;  /* 0x000000000000194d */ /* 0x000fea0003800000 */
[----:B------:R-:W1:Y:S01]  /*04f0*/  LDS R5, [UR4] ;  /* 0x00000004ff057984 */ /* 0x000e620008000800 */
[----:B0-----:R-:W1:Y:S03]  /*0500*/  LDC.64 R2, c[0x4][RZ] ;  /* 0x01000000ff027b82 */ /* 0x001e660000000a00 */
[----:B-1----:R-:W-:Y:S01]  /*0510*/  REDG.E.ADD.STRONG.GPU desc[UR6][R2.64], R5 ;  /* 0x000000050200798e */ /* 0x002fe2000c12e106 */
[----:B------:R-:W-:Y:S05]  /*0520*/  EXIT ;  /* 0x000000000000794d */ /* 0x000fea0003800000 */
.L_x_0:
[----:B------:R-:W-:-:S00]  /*0530*/  BRA `(.L_x_0) ;  /* 0xfffffffc00fc7947 */ /* 0x000fc0000383ffff */
[----:B------:R-:W-:-:S00]  /*0540*/  NOP ;  /* 0x0000000000007918 */ /* 0x000fc00000000000 */
        /* <DEDUP_REMOVED lines=11> */
.L_x_1:


//--------------------- .nv.shared._Z10vector_sumPii --------------------------
	.section	.nv.shared._Z10vector_sumPii,"aw",@nobits
	.sectionflags	@""
	.align	4
.nv.shared._Z10vector_sumPii:
	.zero		5120


//--------------------- .nv.shared.reserved.0     --------------------------
	.section	.nv.shared.reserved.0,"aw",@nobits
	.weak		__nv_reservedSMEM_offset_0_alias
	.size		__nv_reservedSMEM_offset_0_alias, 0, 64
	.other		__nv_reservedSMEM_offset_0_alias,@"STO_CUDA_RESERVED_SHARED STV_DEFAULT"
__nv_reservedSMEM_offset_0_alias:
	.zero		0
	.zero		64


//--------------------- .nv.global                --------------------------
	.section	.nv.global,"aw",@nobits
	.align	4
.nv.global:
	.type		res,@object
	.size		res,(.L_0 - res)
res:
	.zero		4
.L_0:


//--------------------- .nv.constant0._Z10vector_sumPii --------------------------
	.section	.nv.constant0._Z10vector_sumPii,"a",@progbits
	.sectionflags	@""
	.align	4
.nv.constant0._Z10vector_sumPii:
	.zero		908


//--------------------- SYMBOLS --------------------------

	.type		.nv.reservedSmem.offset0,@object
	.size		.nv.reservedSmem.offset0,0x4
	.type		.nv.reservedSmem.cap,@object
	.size		.nv.reservedSmem.cap,0x4
